//
// Generated by NVIDIA NVVM Compiler
//
// Compiler Build ID: CL-36424714
// Cuda compilation tools, release 13.0, V13.0.88
// Based on NVVM 20.0.0
//

.version 9.0
.target sm_100
.address_size 64


.entry _Z10CUDAkernalPKfS0_Pfi(
	.param .u64 .ptr .align 1 _Z10CUDAkernalPKfS0_Pfi_param_0,
	.param .u64 .ptr .align 1 _Z10CUDAkernalPKfS0_Pfi_param_1,
	.param .u64 .ptr .align 1 _Z10CUDAkernalPKfS0_Pfi_param_2,
	.param .u32 _Z10CUDAkernalPKfS0_Pfi_param_3
)
{
	.reg .pred 	%p<12>;
	.reg .b32 	%r<71>;
	.reg .b32 	%f<67>;
	.reg .b64 	%rd<65>;

	ld.param.u64 	%rd11, [_Z10CUDAkernalPKfS0_Pfi_param_0];
	ld.param.u64 	%rd12, [_Z10CUDAkernalPKfS0_Pfi_param_1];
	ld.param.u64 	%rd10, [_Z10CUDAkernalPKfS0_Pfi_param_2];
	ld.param.u32 	%r38, [_Z10CUDAkernalPKfS0_Pfi_param_3];
	cvta.to.global.u64 	%rd1, %rd12;
	cvta.to.global.u64 	%rd2, %rd11;
	mov.u32 	%r39, %tid.x;
	mov.u32 	%r40, %ctaid.x;
	shl.b32 	%r41, %r40, 8;
	add.s32 	%r42, %r41, %r39;
	div.s32 	%r1, %r42, %r38;
	mul.lo.s32 	%r43, %r1, %r38;
	sub.s32 	%r2, %r42, %r43;
	setp.ge.s32 	%p1, %r1, %r38;
	setp.lt.s32 	%p2, %r38, 0;
	or.pred  	%p3, %p2, %p1;
	@%p3 bra 	$L__BB0_13;
	max.u32 	%r4, %r38, 1;
	and.b32  	%r5, %r4, 7;
	setp.lt.u32 	%p4, %r38, 8;
	mov.f32 	%f66, 0f00000000;
	mov.b32 	%r69, 0;
	@%p4 bra 	$L__BB0_4;
	and.b32  	%r45, %r4, 2147483640;
	neg.s32 	%r67, %r45;
	add.s32 	%r66, %r2, %r38;
	shl.b32 	%r8, %r38, 3;
	shl.b32 	%r46, %r38, 1;
	add.s32 	%r65, %r2, %r46;
	mad.lo.s32 	%r64, %r38, 3, %r2;
	shl.b32 	%r47, %r38, 2;
	add.s32 	%r63, %r2, %r47;
	mad.lo.s32 	%r62, %r38, 5, %r2;
	mad.lo.s32 	%r61, %r38, 6, %r2;
	mad.lo.s32 	%r60, %r38, 7, %r2;
	mul.wide.u32 	%rd13, %r2, 4;
	add.s64 	%rd64, %rd1, %rd13;
	mul.wide.u32 	%rd4, %r8, 4;
	mul.wide.u32 	%rd14, %r43, 4;
	add.s64 	%rd15, %rd14, %rd2;
	add.s64 	%rd63, %rd15, 16;
	mov.f32 	%f66, 0f00000000;
$L__BB0_3:
	.pragma "nounroll";
	and.b32  	%r69, %r4, 2147483640;
	ld.global.f32 	%f16, [%rd63+-16];
	ld.global.f32 	%f17, [%rd64];
	fma.rn.f32 	%f18, %f16, %f17, %f66;
	ld.global.f32 	%f19, [%rd63+-12];
	mul.wide.u32 	%rd16, %r66, 4;
	add.s64 	%rd17, %rd1, %rd16;
	ld.global.f32 	%f20, [%rd17];
	fma.rn.f32 	%f21, %f19, %f20, %f18;
	ld.global.f32 	%f22, [%rd63+-8];
	mul.wide.u32 	%rd18, %r65, 4;
	add.s64 	%rd19, %rd1, %rd18;
	ld.global.f32 	%f23, [%rd19];
	fma.rn.f32 	%f24, %f22, %f23, %f21;
	ld.global.f32 	%f25, [%rd63+-4];
	mul.wide.u32 	%rd20, %r64, 4;
	add.s64 	%rd21, %rd1, %rd20;
	ld.global.f32 	%f26, [%rd21];
	fma.rn.f32 	%f27, %f25, %f26, %f24;
	ld.global.f32 	%f28, [%rd63];
	mul.wide.u32 	%rd22, %r63, 4;
	add.s64 	%rd23, %rd1, %rd22;
	ld.global.f32 	%f29, [%rd23];
	fma.rn.f32 	%f30, %f28, %f29, %f27;
	ld.global.f32 	%f31, [%rd63+4];
	mul.wide.u32 	%rd24, %r62, 4;
	add.s64 	%rd25, %rd1, %rd24;
	ld.global.f32 	%f32, [%rd25];
	fma.rn.f32 	%f33, %f31, %f32, %f30;
	ld.global.f32 	%f34, [%rd63+8];
	mul.wide.u32 	%rd26, %r61, 4;
	add.s64 	%rd27, %rd1, %rd26;
	ld.global.f32 	%f35, [%rd27];
	fma.rn.f32 	%f36, %f34, %f35, %f33;
	ld.global.f32 	%f37, [%rd63+12];
	mul.wide.u32 	%rd28, %r60, 4;
	add.s64 	%rd29, %rd1, %rd28;
	ld.global.f32 	%f38, [%rd29];
	fma.rn.f32 	%f66, %f37, %f38, %f36;
	add.s32 	%r67, %r67, 8;
	add.s32 	%r66, %r66, %r8;
	add.s32 	%r65, %r65, %r8;
	add.s32 	%r64, %r64, %r8;
	add.s32 	%r63, %r63, %r8;
	add.s32 	%r62, %r62, %r8;
	add.s32 	%r61, %r61, %r8;
	add.s32 	%r60, %r60, %r8;
	add.s64 	%rd64, %rd64, %rd4;
	add.s64 	%rd63, %rd63, 32;
	setp.ne.s32 	%p5, %r67, 0;
	@%p5 bra 	$L__BB0_3;
$L__BB0_4:
	setp.eq.s32 	%p6, %r5, 0;
	@%p6 bra 	$L__BB0_12;
	and.b32  	%r33, %r4, 3;
	setp.lt.u32 	%p7, %r5, 4;
	@%p7 bra 	$L__BB0_7;
	add.s32 	%r48, %r69, %r43;
	mul.wide.u32 	%rd30, %r48, 4;
	add.s64 	%rd31, %rd2, %rd30;
	ld.global.f32 	%f40, [%rd31];
	mad.lo.s32 	%r49, %r69, %r38, %r2;
	mul.wide.u32 	%rd32, %r49, 4;
	add.s64 	%rd33, %rd1, %rd32;
	ld.global.f32 	%f41, [%rd33];
	fma.rn.f32 	%f42, %f40, %f41, %f66;
	cvt.u64.u32 	%rd34, %r43;
	cvt.u64.u32 	%rd35, %r69;
	add.s64 	%rd36, %rd35, %rd34;
	shl.b64 	%rd37, %rd36, 2;
	add.s64 	%rd38, %rd2, %rd37;
	ld.global.f32 	%f43, [%rd38+4];
	add.s32 	%r50, %r49, %r38;
	mul.wide.u32 	%rd39, %r50, 4;
	add.s64 	%rd40, %rd1, %rd39;
	ld.global.f32 	%f44, [%rd40];
	fma.rn.f32 	%f45, %f43, %f44, %f42;
	ld.global.f32 	%f46, [%rd38+8];
	add.s32 	%r51, %r50, %r38;
	mul.wide.u32 	%rd41, %r51, 4;
	add.s64 	%rd42, %rd1, %rd41;
	ld.global.f32 	%f47, [%rd42];
	fma.rn.f32 	%f48, %f46, %f47, %f45;
	ld.global.f32 	%f49, [%rd38+12];
	add.s32 	%r52, %r51, %r38;
	mul.wide.u32 	%rd43, %r52, 4;
	add.s64 	%rd44, %rd1, %rd43;
	ld.global.f32 	%f50, [%rd44];
	fma.rn.f32 	%f66, %f49, %f50, %f48;
	add.s32 	%r69, %r69, 4;
$L__BB0_7:
	setp.eq.s32 	%p8, %r33, 0;
	@%p8 bra 	$L__BB0_12;
	setp.eq.s32 	%p9, %r33, 1;
	@%p9 bra 	$L__BB0_10;
	add.s32 	%r53, %r69, %r43;
	mul.wide.u32 	%rd45, %r53, 4;
	add.s64 	%rd46, %rd2, %rd45;
	ld.global.f32 	%f52, [%rd46];
	mad.lo.s32 	%r54, %r69, %r38, %r2;
	mul.wide.u32 	%rd47, %r54, 4;
	add.s64 	%rd48, %rd1, %rd47;
	ld.global.f32 	%f53, [%rd48];
	fma.rn.f32 	%f54, %f52, %f53, %f66;
	cvt.u64.u32 	%rd49, %r43;
	cvt.u64.u32 	%rd50, %r69;
	add.s64 	%rd51, %rd50, %rd49;
	shl.b64 	%rd52, %rd51, 2;
	add.s64 	%rd53, %rd2, %rd52;
	ld.global.f32 	%f55, [%rd53+4];
	add.s32 	%r55, %r54, %r38;
	mul.wide.u32 	%rd54, %r55, 4;
	add.s64 	%rd55, %rd1, %rd54;
	ld.global.f32 	%f56, [%rd55];
	fma.rn.f32 	%f66, %f55, %f56, %f54;
	add.s32 	%r69, %r69, 2;
$L__BB0_10:
	and.b32  	%r56, %r4, 1;
	setp.eq.b32 	%p10, %r56, 1;
	not.pred 	%p11, %p10;
	@%p11 bra 	$L__BB0_12;
	add.s32 	%r57, %r69, %r43;
	mul.wide.u32 	%rd56, %r57, 4;
	add.s64 	%rd57, %rd2, %rd56;
	ld.global.f32 	%f57, [%rd57];
	mad.lo.s32 	%r58, %r69, %r38, %r2;
	mul.wide.u32 	%rd58, %r58, 4;
	add.s64 	%rd59, %rd1, %rd58;
	ld.global.f32 	%f58, [%rd59];
	fma.rn.f32 	%f66, %f57, %f58, %f66;
$L__BB0_12:
	add.s32 	%r59, %r43, %r2;
	cvta.to.global.u64 	%rd60, %rd10;
	mul.wide.u32 	%rd61, %r59, 4;
	add.s64 	%rd62, %rd60, %rd61;
	st.global.f32 	[%rd62], %f66;
$L__BB0_13:
	ret;

}


// ===== COMPILED SASS (sm_100) =====

	.target	sm_100

	.elftype	@"ET_EXEC"


//--------------------- .note.nv.tkinfo           --------------------------
	.section	.note.nv.tkinfo,"",@"SHT_NOTE"
	.sectionflags	@"SHF_NOTE_NV_TKINFO"
	.tkinfo
        /*0018*/ 	.word	0x00000002
        /*0030*/ 	.string	""
        /*0030*/ 	.string	"ptxas"
        /*0030*/ 	.string	"Cuda compilation tools, release 13.0, V13.0.88"
        /*0030*/ 	.string	"Build cuda_13.0.r13.0/compiler.36424714_0"
        /*0030*/ 	.string	"-arch sm_100 -m 64 "



//--------------------- .note.nv.cuinfo           --------------------------
	.section	.note.nv.cuinfo,"",@"SHT_NOTE"
	.sectionflags	@"SHF_NOTE_NV_CUINFO"
        /*0018*/ 	.short	0x0002
        /*001a*/ 	.short	0x0064
        /*001c*/ 	.short	0x0082
	.zero		2


//--------------------- .nv.info                  --------------------------
	.section	.nv.info,"",@"SHT_CUDA_INFO"
	.align	4


	//----- nvinfo : EIATTR_REGCOUNT
	.align		4
        /*0000*/ 	.byte	0x04, 0x2f
        /*0002*/ 	.short	(.L_1 - .L_0)
	.align		4
.L_0:
        /*0004*/ 	.word	index@(_Z10CUDAkernalPKfS0_Pfi)
        /*0008*/ 	.word	0x00000020


	//----- nvinfo : EIATTR_FRAME_SIZE
	.align		4
.L_1:
        /*000c*/ 	.byte	0x04, 0x11
        /*000e*/ 	.short	(.L_3 - .L_2)
	.align		4
.L_2:
        /*0010*/ 	.word	index@(_Z10CUDAkernalPKfS0_Pfi)
        /*0014*/ 	.word	0x00000000


	//----- nvinfo : EIATTR_MIN_STACK_SIZE
	.align		4
.L_3:
        /*0018*/ 	.byte	0x04, 0x12
        /*001a*/ 	.short	(.L_5 - .L_4)
	.align		4
.L_4:
        /*001c*/ 	.word	index@(_Z10CUDAkernalPKfS0_Pfi)
        /*0020*/ 	.word	0x00000000
.L_5:


//--------------------- .nv.compat                --------------------------
	.section	.nv.compat,"",@"SHT_CUDA_COMPAT_INFO"
	.align	4
        /*0000*/ 	.byte	0x02, 0x09, 0x00, 0x00, 0x02, 0x02, 0x01, 0x00, 0x02, 0x05, 0x05, 0x00, 0x03, 0x07, 0x01, 0x01
        /*0010*/ 	.byte	0x02, 0x03, 0x00, 0x00, 0x02, 0x06, 0x01, 0x00, 0x04, 0x0b, 0x08, 0x00, 0x09, 0x00, 0x00, 0x00
        /*0020*/ 	.byte	0x00, 0x00, 0x00, 0x00


//--------------------- .nv.info._Z10CUDAkernalPKfS0_Pfi --------------------------
	.section	.nv.info._Z10CUDAkernalPKfS0_Pfi,"",@"SHT_CUDA_INFO"
	.sectionflags	@""
	.align	4


	//----- nvinfo : EIATTR_CUDA_API_VERSION
	.align		4
        /*0000*/ 	.byte	0x04, 0x37
        /*0002*/ 	.short	(.L_7 - .L_6)
.L_6:
        /*0004*/ 	.word	0x00000082


	//----- nvinfo : EIATTR_KPARAM_INFO
	.align		4
.L_7:
        /*0008*/ 	.byte	0x04, 0x17
        /*000a*/ 	.short	(.L_9 - .L_8)
.L_8:
        /*000c*/ 	.word	0x00000000
        /*0010*/ 	.short	0x0003
        /*0012*/ 	.short	0x0018
        /*0014*/ 	.byte	0x00, 0xf0, 0x11, 0x00


	//----- nvinfo : EIATTR_KPARAM_INFO
	.align		4
.L_9:
        /*0018*/ 	.byte	0x04, 0x17
        /*001a*/ 	.short	(.L_11 - .L_10)
.L_10:
        /*001c*/ 	.word	0x00000000
        /*0020*/ 	.short	0x0002
        /*0022*/ 	.short	0x0010
        /*0024*/ 	.byte	0x00, 0xf5, 0x21, 0x00


	//----- nvinfo : EIATTR_KPARAM_INFO
	.align		4
.L_11:
        /*0028*/ 	.byte	0x04, 0x17
        /*002a*/ 	.short	(.L_13 - .L_12)
.L_12:
        /*002c*/ 	.word	0x00000000
        /*0030*/ 	.short	0x0001
        /*0032*/ 	.short	0x0008
        /*0034*/ 	.byte	0x00, 0xf5, 0x21, 0x00


	//----- nvinfo : EIATTR_KPARAM_INFO
	.align		4
.L_13:
        /*0038*/ 	.byte	0x04, 0x17
        /*003a*/ 	.short	(.L_15 - .L_14)
.L_14:
        /*003c*/ 	.word	0x00000000
        /*0040*/ 	.short	0x0000
        /*0042*/ 	.short	0x0000
        /*0044*/ 	.byte	0x00, 0xf5, 0x21, 0x00


	//----- nvinfo : EIATTR_SPARSE_MMA_MASK
	.align		4
.L_15:
        /*0048*/ 	.byte	0x03, 0x50
        /*004a*/ 	.short	0x0000


	//----- nvinfo : EIATTR_MAXREG_COUNT
	.align		4
        /*004c*/ 	.byte	0x03, 0x1b
        /*004e*/ 	.short	0x00ff


	//----- nvinfo : EIATTR_MERCURY_ISA_VERSION
	.align		4
        /*0050*/ 	.byte	0x03, 0x5f
        /*0052*/ 	.short	0x0101


	//----- nvinfo : EIATTR_VRC_CTA_INIT_COUNT
	.align		4
        /*0054*/ 	.byte	0x02, 0x4a
	.zero		1
	.zero		1


	//----- nvinfo : EIATTR_EXIT_INSTR_OFFSETS
	.align		4
        /*0058*/ 	.byte	0x04, 0x1c
        /*005a*/ 	.short	(.L_17 - .L_16)


	//   ....[0]....
.L_16:
        /*005c*/ 	.word	0x000001e0


	//   ....[1]....
        /*0060*/ 	.word	0x00000af0


	//----- nvinfo : EIATTR_CBANK_PARAM_SIZE
	.align		4
.L_17:
        /*0064*/ 	.byte	0x03, 0x19
        /*0066*/ 	.short	0x001c


	//----- nvinfo : EIATTR_PARAM_CBANK
	.align		4
        /*0068*/ 	.byte	0x04, 0x0a
        /*006a*/ 	.short	(.L_19 - .L_18)
	.align		4
.L_18:
        /*006c*/ 	.word	index@(.nv.constant0._Z10CUDAkernalPKfS0_Pfi)
        /*0070*/ 	.short	0x0380
        /*0072*/ 	.short	0x001c


	//----- nvinfo : EIATTR_SW_WAR
	.align		4
.L_19:
        /*0074*/ 	.byte	0x04, 0x36
        /*0076*/ 	.short	(.L_21 - .L_20)
.L_20:
        /*0078*/ 	.word	0x00000008
.L_21:


//--------------------- .nv.callgraph             --------------------------
	.section	.nv.callgraph,"",@"SHT_CUDA_CALLGRAPH"
	.align	4
	.sectionentsize	8
	.align		4
        /*0000*/ 	.word	0x00000000
	.align		4
        /*0004*/ 	.word	0xffffffff
	.align		4
        /*0008*/ 	.word	0x00000000
	.align		4
        /*000c*/ 	.word	0xfffffffe
	.align		4
        /*0010*/ 	.word	0x00000000
	.align		4
        /*0014*/ 	.word	0xfffffffd
	.align		4
        /*0018*/ 	.word	0x00000000
	.align		4
        /*001c*/ 	.word	0xfffffffc


//--------------------- .text._Z10CUDAkernalPKfS0_Pfi --------------------------
	.section	.text._Z10CUDAkernalPKfS0_Pfi,"ax",@progbits
	.align	128
.text._Z10CUDAkernalPKfS0_Pfi:
        .type           _Z10CUDAkernalPKfS0_Pfi,@function
        .size           _Z10CUDAkernalPKfS0_Pfi,(.L_x_5 - _Z10CUDAkernalPKfS0_Pfi)
        .other          _Z10CUDAkernalPKfS0_Pfi,@"STO_CUDA_ENTRY STV_DEFAULT"
_Z10CUDAkernalPKfS0_Pfi:
[----:B------:R-:W-:Y:S08]  /*0000*/  LDC R1, c[0x0][0x37c] ;  /* 0x0000df00ff017b82 */ /* 0x000ff00000000800 */
[----:B------:R-:W0:Y:S01]  /*0010*/  LDC R0, c[0x0][0x398] ;  /* 0x0000e600ff007b82 */ /* 0x000e220000000800 */
[----:B------:R-:W1:Y:S01]  /*0020*/  S2R R3, SR_TID.X ;  /* 0x0000000000037919 */ /* 0x000e620000002100 */
[----:B------:R-:W1:Y:S01]  /*0030*/  S2R R6, SR_CTAID.X ;  /* 0x0000000000067919 */ /* 0x000e620000002500 */
[----:B0-----:R-:W-:-:S04]  /*0040*/  IABS R7, R0 ;  /* 0x0000000000077213 */ /* 0x001fc80000000000 */
[----:B------:R-:W0:Y:S01]  /*0050*/  I2F.RP R2, R7 ;  /* 0x0000000700027306 */ /* 0x000e220000209400 */
[----:B-1----:R-:W-:-:S07]  /*0060*/  IMAD R3, R6, 0x100, R3 ;  /* 0x0000010006037824 */ /* 0x002fce00078e0203 */
[----:B0-----:R-:W0:Y:S02]  /*0070*/  MUFU.RCP R2, R2 ;  /* 0x0000000200027308 */ /* 0x001e240000001000 */
[----:B0-----:R-:W-:Y:S02]  /*0080*/  IADD3 R4, PT, PT, R2, 0xffffffe, RZ ;  /* 0x0ffffffe02047810 */ /* 0x001fe40007ffe0ff */
[----:B------:R-:W-:-:S04]  /*0090*/  IABS R2, R3 ;  /* 0x0000000300027213 */ /* 0x000fc80000000000 */
[----:B------:R0:W1:Y:S02]  /*00a0*/  F2I.FTZ.U32.TRUNC.NTZ R5, R4 ;  /* 0x0000000400057305 */ /* 0x000064000021f000 */
[----:B0-----:R-:W-:Y:S01]  /*00b0*/  HFMA2 R4, -RZ, RZ, 0, 0 ;  /* 0x00000000ff047431 */ /* 0x001fe200000001ff */
[----:B-1----:R-:W-:-:S05]  /*00c0*/  IADD3 R8, PT, PT, RZ, -R5, RZ ;  /* 0x80000005ff087210 */ /* 0x002fca0007ffe0ff */
[----:B------:R-:W-:-:S04]  /*00d0*/  IMAD R9, R8, R7, RZ ;  /* 0x0000000708097224 */ /* 0x000fc800078e02ff */
[----:B------:R-:W-:-:S06]  /*00e0*/  IMAD.HI.U32 R5, R5, R9, R4 ;  /* 0x0000000905057227 */ /* 0x000fcc00078e0004 */
[----:B------:R-:W-:-:S05]  /*00f0*/  IMAD.HI.U32 R5, R5, R2, RZ ;  /* 0x0000000205057227 */ /* 0x000fca00078e00ff */
[----:B------:R-:W-:-:S05]  /*0100*/  IADD3 R6, PT, PT, -R5, RZ, RZ ;  /* 0x000000ff05067210 */ /* 0x000fca0007ffe1ff */
[----:B------:R-:W-:-:S05]  /*0110*/  IMAD R2, R7, R6, R2 ;  /* 0x0000000607027224 */ /* 0x000fca00078e0202 */
[----:B------:R-:W-:-:S13]  /*0120*/  ISETP.GT.U32.AND P2, PT, R7, R2, PT ;  /* 0x000000020700720c */ /* 0x000fda0003f44070 */
[----:B------:R-:W-:Y:S01]  /*0130*/  @!P2 IMAD.IADD R2, R2, 0x1, -R7 ;  /* 0x000000010202a824 */ /* 0x000fe200078e0a07 */
[----:B------:R-:W-:Y:S02]  /*0140*/  @!P2 IADD3 R5, PT, PT, R5, 0x1, RZ ;  /* 0x000000010505a810 */ /* 0x000fe40007ffe0ff */
[----:B------:R-:W-:Y:S02]  /*0150*/  ISETP.NE.AND P2, PT, R0, RZ, PT ;  /* 0x000000ff0000720c */ /* 0x000fe40003f45270 */
[----:B------:R-:W-:Y:S02]  /*0160*/  ISETP.GE.U32.AND P0, PT, R2, R7, PT ;  /* 0x000000070200720c */ /* 0x000fe40003f06070 */
[----:B------:R-:W-:-:S04]  /*0170*/  LOP3.LUT R2, R3, R0, RZ, 0x3c, !PT ;  /* 0x0000000003027212 */ /* 0x000fc800078e3cff */
[----:B------:R-:W-:-:S07]  /*0180*/  ISETP.GE.AND P1, PT, R2, RZ, PT ;  /* 0x000000ff0200720c */ /* 0x000fce0003f26270 */
[----:B------:R-:W-:-:S06]  /*0190*/  @P0 IADD3 R5, PT, PT, R5, 0x1, RZ ;  /* 0x0000000105050810 */ /* 0x000fcc0007ffe0ff */
[----:B------:R-:W-:Y:S01]  /*01a0*/  @!P1 IMAD.MOV R5, RZ, RZ, -R5 ;  /* 0x000000ffff059224 */ /* 0x000fe200078e0a05 */
[----:B------:R-:W-:-:S04]  /*01b0*/  @!P2 LOP3.LUT R5, RZ, R0, RZ, 0x33, !PT ;  /* 0x00000000ff05a212 */ /* 0x000fc800078e33ff */
[----:B------:R-:W-:-:S04]  /*01c0*/  ISETP.GE.AND P0, PT, R5, R0, PT ;  /* 0x000000000500720c */ /* 0x000fc80003f06270 */
[----:B------:R-:W-:-:S13]  /*01d0*/  ISETP.LT.OR P0, PT, R0, RZ, P0 ;  /* 0x000000ff0000720c */ /* 0x000fda0000701670 */
[----:B------:R-:W-:Y:S05]  /*01e0*/  @P0 EXIT ;  /* 0x000000000000094d */ /* 0x000fea0003800000 */
[C---:B------:R-:W-:Y:S01]  /*01f0*/  ISETP.GE.U32.AND P0, PT, R0.reuse, 0x8, PT ;  /* 0x000000080000780c */ /* 0x040fe20003f06070 */
[----:B------:R-:W-:Y:S01]  /*0200*/  IMAD R2, R5, R0, RZ ;  /* 0x0000000005027224 */ /* 0x000fe200078e02ff */
[----:B------:R-:W-:Y:S01]  /*0210*/  VIMNMX.U32 R4, PT, PT, R0, 0x1, !PT ;  /* 0x0000000100047848 */ /* 0x000fe20007fe0000 */
[----:B------:R-:W0:Y:S01]  /*0220*/  LDCU.64 UR4, c[0x0][0x358] ;  /* 0x00006b00ff0477ac */ /* 0x000e220008000a00 */
[----:B------:R-:W-:Y:S01]  /*0230*/  MOV R18, RZ ;  /* 0x000000ff00127202 */ /* 0x000fe20000000f00 */
[----:B------:R-:W-:Y:S01]  /*0240*/  IMAD.IADD R5, R3, 0x1, -R2 ;  /* 0x0000000103057824 */ /* 0x000fe200078e0a02 */
[----:B------:R-:W-:Y:S02]  /*0250*/  MOV R8, RZ ;  /* 0x000000ff00087202 */ /* 0x000fe40000000f00 */
[----:B------:R-:W-:-:S05]  /*0260*/  LOP3.LUT R6, R4, 0x7, RZ, 0xc0, !PT ;  /* 0x0000000704067812 */ /* 0x000fca00078ec0ff */
[----:B------:R-:W-:Y:S05]  /*0270*/  @!P0 BRA `(.L_x_0) ;  /* 0x0000000000fc8947 */ /* 0x000fea0003800000 */
[----:B------:R-:W1:Y:S01]  /*0280*/  LDC.64 R8, c[0x0][0x380] ;  /* 0x0000e000ff087b82 */ /* 0x000e620000000a00 */
[C---:B------:R-:W-:Y:S01]  /*0290*/  IMAD.SHL.U32 R11, R0.reuse, 0x8, RZ ;  /* 0x00000008000b7824 */ /* 0x040fe200078e00ff */
[CC--:B------:R-:W-:Y:S01]  /*02a0*/  LEA R10, R0.reuse, R5.reuse, 0x1 ;  /* 0x00000005000a7211 */ /* 0x0c0fe200078e08ff */
[C-C-:B------:R-:W-:Y:S01]  /*02b0*/  IMAD R24, R0.reuse, 0x3, R5.reuse ;  /* 0x0000000300187824 */ /* 0x140fe200078e0205 */
[C---:B------:R-:W-:Y:S01]  /*02c0*/  LEA R25, R0.reuse, R5, 0x2 ;  /* 0x0000000500197211 */ /* 0x040fe200078e10ff */
[C-C-:B------:R-:W-:Y:S02]  /*02d0*/  IMAD R26, R0.reuse, 0x5, R5.reuse ;  /* 0x00000005001a7824 */ /* 0x140fe400078e0205 */
[C-C-:B------:R-:W-:Y:S01]  /*02e0*/  IMAD R27, R0.reuse, 0x6, R5.reuse ;  /* 0x00000006001b7824 */ /* 0x140fe200078e0205 */
[----:B------:R-:W2:Y:S01]  /*02f0*/  LDC.64 R14, c[0x0][0x388] ;  /* 0x0000e200ff0e7b82 */ /* 0x000ea20000000a00 */
[----:B------:R-:W-:Y:S02]  /*0300*/  IMAD R28, R0, 0x7, R5 ;  /* 0x00000007001c7824 */ /* 0x000fe400078e0205 */
[----:B------:R-:W-:-:S02]  /*0310*/  IMAD.MOV.U32 R18, RZ, RZ, RZ ;  /* 0x000000ffff127224 */ /* 0x000fc400078e00ff */
[----:B-1----:R-:W-:-:S03]  /*0320*/  IMAD.WIDE.U32 R8, R2, 0x4, R8 ;  /* 0x0000000402087825 */ /* 0x002fc600078e0008 */
[----:B------:R-:W-:Y:S02]  /*0330*/  IADD3 R19, P0, PT, R8, 0x10, RZ ;  /* 0x0000001008137810 */ /* 0x000fe40007f1e0ff */
[----:B------:R-:W-:Y:S01]  /*0340*/  LOP3.LUT R8, R4, 0x7ffffff8, RZ, 0xc0, !PT ;  /* 0x7ffffff804087812 */ /* 0x000fe200078ec0ff */
[C---:B--2---:R-:W-:Y:S01]  /*0350*/  IMAD.WIDE.U32 R16, R5.reuse, 0x4, R14 ;  /* 0x0000000405107825 */ /* 0x044fe200078e000e */
[----:B------:R-:W-:Y:S02]  /*0360*/  IADD3.X R29, PT, PT, RZ, R9, RZ, P0, !PT ;  /* 0x00000009ff1d7210 */ /* 0x000fe400007fe4ff */
[----:B------:R-:W-:Y:S02]  /*0370*/  IADD3 R9, PT, PT, R5, R0, RZ ;  /* 0x0000000005097210 */ /* 0x000fe40007ffe0ff */
[----:B------:R-:W-:-:S07]  /*0380*/  IADD3 R7, PT, PT, -R8, RZ, RZ ;  /* 0x000000ff08077210 */ /* 0x000fce0007ffe1ff */
.L_x_1:
[----:B------:R-:W-:Y:S01]  /*0390*/  IMAD.WIDE.U32 R12, R9, 0x4, R14 ;  /* 0x00000004090c7825 */ /* 0x000fe200078e000e */
[----:B0-----:R-:W2:Y:S04]  /*03a0*/  LDG.E R21, desc[UR4][R16.64] ;  /* 0x0000000410157981 */ /* 0x001ea8000c1e1900 */
[----:B------:R0:W3:Y:S02]  /*03b0*/  LDG.E R20, desc[UR4][R12.64] ;  /* 0x000000040c147981 */ /* 0x0000e4000c1e1900 */
[----:B0-----:R-:W-:Y:S02]  /*03c0*/  MOV R12, R19 ;  /* 0x00000013000c7202 */ /* 0x001fe40000000f00 */
[----:B------:R-:W-:-:S05]  /*03d0*/  MOV R13, R29 ;  /* 0x0000001d000d7202 */ /* 0x000fca0000000f00 */
[----:B------:R-:W2:Y:S04]  /*03e0*/  LDG.E R19, desc[UR4][R12.64+-0x10] ;  /* 0xfffff0040c137981 */ /* 0x000ea8000c1e1900 */
[----:B------:R-:W3:Y:S04]  /*03f0*/  LDG.E R22, desc[UR4][R12.64+-0xc] ;  /* 0xfffff4040c167981 */ /* 0x000ee8000c1e1900 */
[----:B------:R-:W4:Y:S01]  /*0400*/  LDG.E R29, desc[UR4][R12.64+-0x4] ;  /* 0xfffffc040c1d7981 */ /* 0x000f22000c1e1900 */
[----:B--2---:R-:W-:-:S04]  /*0410*/  FFMA R19, R19, R21, R18 ;  /* 0x0000001513137223 */ /* 0x004fc80000000012 */
[----:B---3--:R-:W-:Y:S01]  /*0420*/  FFMA R18, R22, R20, R19 ;  /* 0x0000001416127223 */ /* 0x008fe20000000013 */
[--C-:B------:R-:W-:Y:S01]  /*0430*/  IMAD.WIDE.U32 R22, R10, 0x4, R14.reuse ;  /* 0x000000040a167825 */ /* 0x100fe200078e000e */
[----:B------:R-:W2:Y:S03]  /*0440*/  LDG.E R19, desc[UR4][R12.64+-0x8] ;  /* 0xfffff8040c137981 */ /* 0x000ea6000c1e1900 */
[----:B------:R-:W-:Y:S02]  /*0450*/  IMAD.WIDE.U32 R20, R24, 0x4, R14 ;  /* 0x0000000418147825 */ /* 0x000fe400078e000e */
[----:B------:R-:W2:Y:S04]  /*0460*/  LDG.E R22, desc[UR4][R22.64] ;  /* 0x0000000416167981 */ /* 0x000ea8000c1e1900 */
[----:B------:R-:W4:Y:S04]  /*0470*/  LDG.E R20, desc[UR4][R20.64] ;  /* 0x0000000414147981 */ /* 0x000f28000c1e1900 */
[----:B------:R-:W3:Y:S01]  /*0480*/  LDG.E R23, desc[UR4][R12.64+0x4] ;  /* 0x000004040c177981 */ /* 0x000ee2000c1e1900 */
[----:B--2---:R-:W-:-:S03]  /*0490*/  FFMA R18, R19, R22, R18 ;  /* 0x0000001613127223 */ /* 0x004fc60000000012 */
[----:B------:R-:W2:Y:S01]  /*04a0*/  LDG.E R22, desc[UR4][R12.64] ;  /* 0x000000040c167981 */ /* 0x000ea2000c1e1900 */
[----:B----4-:R-:W-:Y:S01]  /*04b0*/  FFMA R29, R29, R20, R18 ;  /* 0x000000141d1d7223 */ /* 0x010fe20000000012 */
[----:B------:R-:W-:-:S05]  /*04c0*/  IMAD.WIDE.U32 R18, R25, 0x4, R14 ;  /* 0x0000000419127825 */ /* 0x000fca00078e000e */
[----:B------:R0:W2:Y:S02]  /*04d0*/  LDG.E R20, desc[UR4][R18.64] ;  /* 0x0000000412147981 */ /* 0x0000a4000c1e1900 */
[----:B0-----:R-:W-:-:S06]  /*04e0*/  IMAD.WIDE.U32 R18, R26, 0x4, R14 ;  /* 0x000000041a127825 */ /* 0x001fcc00078e000e */
[----:B------:R-:W3:Y:S04]  /*04f0*/  LDG.E R18, desc[UR4][R18.64] ;  /* 0x0000000412127981 */ /* 0x000ee8000c1e1900 */
[----:B------:R-:W4:Y:S01]  /*0500*/  LDG.E R19, desc[UR4][R12.64+0xc] ;  /* 0x00000c040c137981 */ /* 0x000f22000c1e1900 */
[----:B--2---:R-:W-:Y:S01]  /*0510*/  FFMA R29, R22, R20, R29 ;  /* 0x00000014161d7223 */ /* 0x004fe2000000001d */
[----:B------:R-:W-:-:S06]  /*0520*/  IMAD.WIDE.U32 R20, R27, 0x4, R14 ;  /* 0x000000041b147825 */ /* 0x000fcc00078e000e */
[----:B------:R-:W2:Y:S01]  /*0530*/  LDG.E R20, desc[UR4][R20.64] ;  /* 0x0000000414147981 */ /* 0x000ea2000c1e1900 */
[----:B---3--:R-:W-:Y:S01]  /*0540*/  FFMA R29, R23, R18, R29 ;  /* 0x00000012171d7223 */ /* 0x008fe2000000001d */
[----:B------:R-:W-:Y:S02]  /*0550*/  IMAD.WIDE.U32 R22, R28, 0x4, R14 ;  /* 0x000000041c167825 */ /* 0x000fe400078e000e */
[----:B------:R-:W2:Y:S04]  /*0560*/  LDG.E R18, desc[UR4][R12.64+0x8] ;  /* 0x000008040c127981 */ /* 0x000ea8000c1e1900 */
[----:B------:R-:W4:Y:S01]  /*0570*/  LDG.E R22, desc[UR4][R22.64] ;  /* 0x0000000416167981 */ /* 0x000f22000c1e1900 */
[----:B------:R-:W-:Y:S01]  /*0580*/  VIADD R7, R7, 0x8 ;  /* 0x0000000807077836 */ /* 0x000fe20000000000 */
[C---:B------:R-:W-:Y:S01]  /*0590*/  IADD3 R9, PT, PT, R11.reuse, R9, RZ ;  /* 0x000000090b097210 */ /* 0x040fe20007ffe0ff */
[C---:B------:R-:W-:Y:S01]  /*05a0*/  IMAD.IADD R24, R11.reuse, 0x1, R24 ;  /* 0x000000010b187824 */ /* 0x040fe200078e0218 */
[C---:B------:R-:W-:Y:S01]  /*05b0*/  IADD3 R10, PT, PT, R11.reuse, R10, RZ ;  /* 0x0000000a0b0a7210 */ /* 0x040fe20007ffe0ff */
[C---:B------:R-:W-:Y:S01]  /*05c0*/  IMAD.IADD R28, R11.reuse, 0x1, R28 ;  /* 0x000000010b1c7824 */ /* 0x040fe200078e021c */
[C---:B------:R-:W-:Y:S01]  /*05d0*/  IADD3 R25, PT, PT, R11.reuse, R25, RZ ;  /* 0x000000190b197210 */ /* 0x040fe20007ffe0ff */
[C---:B------:R-:W-:Y:S01]  /*05e0*/  IMAD.WIDE.U32 R16, R11.reuse, 0x4, R16 ;  /* 0x000000040b107825 */ /* 0x040fe200078e0010 */
[----:B------:R-:W-:-:S02]  /*05f0*/  IADD3 R26, PT, PT, R11, R26, RZ ;  /* 0x0000001a0b1a7210 */ /* 0x000fc40007ffe0ff */
[----:B------:R-:W-:Y:S01]  /*0600*/  IADD3 R27, PT, PT, R11, R27, RZ ;  /* 0x0000001b0b1b7210 */ /* 0x000fe20007ffe0ff */
[----:B--2---:R-:W-:-:S04]  /*0610*/  FFMA R18, R18, R20, R29 ;  /* 0x0000001412127223 */ /* 0x004fc8000000001d */
[----:B----4-:R-:W-:Y:S01]  /*0620*/  FFMA R18, R19, R22, R18 ;  /* 0x0000001613127223 */ /* 0x010fe20000000012 */
[----:B------:R-:W-:-:S04]  /*0630*/  IADD3 R19, P0, PT, R12, 0x20, RZ ;  /* 0x000000200c137810 */ /* 0x000fc80007f1e0ff */
[----:B------:R-:W-:Y:S02]  /*0640*/  IADD3.X R29, PT, PT, RZ, R13, RZ, P0, !PT ;  /* 0x0000000dff1d7210 */ /* 0x000fe400007fe4ff */
[----:B------:R-:W-:-:S13]  /*0650*/  ISETP.NE.AND P0, PT, R7, RZ, PT ;  /* 0x000000ff0700720c */ /* 0x000fda0003f05270 */
[----:B------:R-:W-:Y:S05]  /*0660*/  @P0 BRA `(.L_x_1) ;  /* 0xfffffffc00480947 */ /* 0x000fea000383ffff */
.L_x_0:
[----:B------:R-:W-:-:S13]  /*0670*/  ISETP.NE.AND P0, PT, R6, RZ, PT ;  /* 0x000000ff0600720c */ /* 0x000fda0003f05270 */
[----:B------:R-:W-:Y:S05]  /*0680*/  @!P0 BRA `(.L_x_2) ;  /* 0x00000004000c8947 */ /* 0x000fea0003800000 */
[----:B------:R-:W-:Y:S02]  /*0690*/  ISETP.GE.U32.AND P1, PT, R6, 0x4, PT ;  /* 0x000000040600780c */ /* 0x000fe40003f26070 */
[----:B------:R-:W-:-:S04]  /*06a0*/  LOP3.LUT R9, R4, 0x3, RZ, 0xc0, !PT ;  /* 0x0000000304097812 */ /* 0x000fc800078ec0ff */
[----:B------:R-:W-:-:S07]  /*06b0*/  ISETP.NE.AND P0, PT, R9, RZ, PT ;  /* 0x000000ff0900720c */ /* 0x000fce0003f05270 */
[----:B------:R-:W-:Y:S06]  /*06c0*/  @!P1 BRA `(.L_x_3) ;  /* 0x0000000000789947 */ /* 0x000fec0003800000 */
[----:B------:R-:W1:Y:S01]  /*06d0*/  LDC.64 R14, c[0x0][0x380] ;  /* 0x0000e000ff0e7b82 */ /* 0x000e620000000a00 */
[----:B------:R-:W2:Y:S01]  /*06e0*/  LDCU.64 UR6, c[0x0][0x380] ;  /* 0x00007000ff0677ac */ /* 0x000ea20008000a00 */
[----:B------:R-:W-:Y:S01]  /*06f0*/  IMAD R17, R8, R0, R5 ;  /* 0x0000000008117224 */ /* 0x000fe200078e0205 */
[CC--:B------:R-:W-:Y:S02]  /*0700*/  IADD3 R7, PT, PT, R2.reuse, R8.reuse, RZ ;  /* 0x0000000802077210 */ /* 0x0c0fe40007ffe0ff */
[----:B------:R-:W-:Y:S02]  /*0710*/  IADD3 R20, P1, PT, R2, R8, RZ ;  /* 0x0000000802147210 */ /* 0x000fe40007f3e0ff */
[----:B------:R-:W-:Y:S01]  /*0720*/  IADD3 R19, PT, PT, R17, R0, RZ ;  /* 0x0000000011137210 */ /* 0x000fe20007ffe0ff */
[----:B------:R-:W3:Y:S01]  /*0730*/  LDC.64 R10, c[0x0][0x388] ;  /* 0x0000e200ff0a7b82 */ /* 0x000ee20000000a00 */
[----:B-1----:R-:W-:Y:S01]  /*0740*/  IMAD.WIDE.U32 R14, R7, 0x4, R14 ;  /* 0x00000004070e7825 */ /* 0x002fe200078e000e */
[----:B------:R-:W-:-:S02]  /*0750*/  IADD3.X R7, PT, PT, RZ, RZ, RZ, P1, !PT ;  /* 0x000000ffff077210 */ /* 0x000fc40000ffe4ff */
[----:B--2---:R-:W-:-:S03]  /*0760*/  LEA R6, P1, R20, UR6, 0x2 ;  /* 0x0000000614067c11 */ /* 0x004fc6000f8210ff */
[----:B0-----:R-:W2:Y:S01]  /*0770*/  LDG.E R15, desc[UR4][R14.64] ;  /* 0x000000040e0f7981 */ /* 0x001ea2000c1e1900 */
[----:B------:R-:W-:Y:S01]  /*0780*/  LEA.HI.X R7, R20, UR7, R7, 0x2, P1 ;  /* 0x0000000714077c11 */ /* 0x000fe200088f1407 */
[----:B---3--:R-:W-:-:S04]  /*0790*/  IMAD.WIDE.U32 R16, R17, 0x4, R10 ;  /* 0x0000000411107825 */ /* 0x008fc800078e000a */
[C---:B------:R-:W-:Y:S01]  /*07a0*/  IMAD.WIDE.U32 R12, R19.reuse, 0x4, R10 ;  /* 0x00000004130c7825 */ /* 0x040fe200078e000a */
[----:B------:R-:W3:Y:S03]  /*07b0*/  LDG.E R22, desc[UR4][R6.64+0x4] ;  /* 0x0000040406167981 */ /* 0x000ee6000c1e1900 */
[----:B------:R-:W-:Y:S01]  /*07c0*/  IMAD.IADD R19, R19, 0x1, R0 ;  /* 0x0000000113137824 */ /* 0x000fe200078e0200 */
[----:B------:R-:W2:Y:S03]  /*07d0*/  LDG.E R16, desc[UR4][R16.64] ;  /* 0x0000000410107981 */ /* 0x000ea6000c1e1900 */
[C-C-:B------:R-:W-:Y:S01]  /*07e0*/  IMAD.WIDE.U32 R20, R19.reuse, 0x4, R10.reuse ;  /* 0x0000000413147825 */ /* 0x140fe200078e000a */
[----:B------:R-:W-:Y:S01]  /*07f0*/  IADD3 R19, PT, PT, R19, R0, RZ ;  /* 0x0000000013137210 */ /* 0x000fe20007ffe0ff */
[----:B------:R-:W3:Y:S04]  /*0800*/  LDG.E R12, desc[UR4][R12.64] ;  /* 0x000000040c0c7981 */ /* 0x000ee8000c1e1900 */
[----:B------:R-:W-:Y:S01]  /*0810*/  IMAD.WIDE.U32 R10, R19, 0x4, R10 ;  /* 0x00000004130a7825 */ /* 0x000fe200078e000a */
[----:B------:R-:W4:Y:S04]  /*0820*/  LDG.E R20, desc[UR4][R20.64] ;  /* 0x0000000414147981 */ /* 0x000f28000c1e1900 */
[----:B------:R-:W4:Y:S04]  /*0830*/  LDG.E R24, desc[UR4][R6.64+0x8] ;  /* 0x0000080406187981 */ /* 0x000f28000c1e1900 */
[----:B------:R-:W5:Y:S04]  /*0840*/  LDG.E R26, desc[UR4][R6.64+0xc] ;  /* 0x00000c04061a7981 */ /* 0x000f68000c1e1900 */
[----:B------:R-:W5:Y:S01]  /*0850*/  LDG.E R10, desc[UR4][R10.64] ;  /* 0x000000040a0a7981 */ /* 0x000f62000c1e1900 */
[----:B------:R-:W-:Y:S01]  /*0860*/  IADD3 R8, PT, PT, R8, 0x4, RZ ;  /* 0x0000000408087810 */ /* 0x000fe20007ffe0ff */
[----:B--2---:R-:W-:-:S04]  /*0870*/  FFMA R15, R15, R16, R18 ;  /* 0x000000100f0f7223 */ /* 0x004fc80000000012 */
[----:B---3--:R-:W-:-:S04]  /*0880*/  FFMA R15, R22, R12, R15 ;  /* 0x0000000c160f7223 */ /* 0x008fc8000000000f */
[----:B----4-:R-:W-:-:S04]  /*0890*/  FFMA R15, R24, R20, R15 ;  /* 0x00000014180f7223 */ /* 0x010fc8000000000f */
[----:B-----5:R-:W-:-:S07]  /*08a0*/  FFMA R18, R26, R10, R15 ;  /* 0x0000000a1a127223 */ /* 0x020fce000000000f */
.L_x_3:
[----:B------:R-:W-:Y:S05]  /*08b0*/  @!P0 BRA `(.L_x_2) ;  /* 0x0000000000808947 */ /* 0x000fea0003800000 */
[----:B------:R-:W-:Y:S01]  /*08c0*/  ISETP.NE.AND P1, PT, R9, 0x1, PT ;  /* 0x000000010900780c */ /* 0x000fe20003f25270 */
[----:B------:R-:W1:Y:S01]  /*08d0*/  LDC.64 R20, c[0x0][0x380] ;  /* 0x0000e000ff147b82 */ /* 0x000e620000000a00 */
[----:B------:R-:W-:-:S04]  /*08e0*/  LOP3.LUT R4, R4, 0x1, RZ, 0xc0, !PT ;  /* 0x0000000104047812 */ /* 0x000fc800078ec0ff */
[----:B------:R-:W-:-:S03]  /*08f0*/  ISETP.NE.U32.AND P0, PT, R4, 0x1, PT ;  /* 0x000000010400780c */ /* 0x000fc60003f05070 */
[----:B------:R-:W2:Y:S04]  /*0900*/  LDC.64 R10, c[0x0][0x388] ;  /* 0x0000e200ff0a7b82 */ /* 0x000ea80000000a00 */
[----:B------:R-:W-:Y:S01]  /*0910*/  @P1 IMAD R17, R8, R0, R5 ;  /* 0x0000000008111224 */ /* 0x000fe200078e0205 */
[CC--:B------:R-:W-:Y:S02]  /*0920*/  @P1 IADD3 R9, PT, PT, R2.reuse, R8.reuse, RZ ;  /* 0x0000000802091210 */ /* 0x0c0fe40007ffe0ff */
[----:B------:R-:W-:Y:S01]  /*0930*/  @P1 IADD3 R4, P2, PT, R2, R8, RZ ;  /* 0x0000000802041210 */ /* 0x000fe20007f5e0ff */
[----:B------:R-:W3:Y:S01]  /*0940*/  @P1 LDC.64 R6, c[0x0][0x380] ;  /* 0x0000e000ff061b82 */ /* 0x000ee20000000a00 */
[----:B------:R-:W-:Y:S01]  /*0950*/  @P1 VIADD R8, R8, 0x2 ;  /* 0x0000000208081836 */ /* 0x000fe20000000000 */
[----:B------:R-:W-:-:S02]  /*0960*/  @P1 IADD3 R23, PT, PT, R17, R0, RZ ;  /* 0x0000000011171210 */ /* 0x000fc40007ffe0ff */
[----:B------:R-:W-:-:S04]  /*0970*/  @P1 IADD3.X R19, PT, PT, RZ, RZ, RZ, P2, !PT ;  /* 0x000000ffff131210 */ /* 0x000fc800017fe4ff */
[----:B------:R-:W4:Y:S01]  /*0980*/  LDC.64 R14, c[0x0][0x380] ;  /* 0x0000e000ff0e7b82 */ /* 0x000f220000000a00 */
[----:B-1----:R-:W-:-:S04]  /*0990*/  @P1 IMAD.WIDE.U32 R20, R9, 0x4, R20 ;  /* 0x0000000409141825 */ /* 0x002fc800078e0014 */
[----:B------:R-:W-:Y:S01]  /*09a0*/  @!P0 IMAD R9, R8, R0, R5 ;  /* 0x0000000008098224 */ /* 0x000fe200078e0205 */
[----:B------:R-:W-:Y:S01]  /*09b0*/  @!P0 IADD3 R5, PT, PT, R2, R8, RZ ;  /* 0x0000000802058210 */ /* 0x000fe20007ffe0ff */
[----:B0-----:R-:W5:Y:S01]  /*09c0*/  @P1 LDG.E R21, desc[UR4][R20.64] ;  /* 0x0000000414151981 */ /* 0x001f62000c1e1900 */
[----:B------:R-:W0:Y:S01]  /*09d0*/  LDC.64 R12, c[0x0][0x388] ;  /* 0x0000e200ff0c7b82 */ /* 0x000e220000000a00 */
[----:B--2---:R-:W-:Y:S01]  /*09e0*/  @P1 IMAD.WIDE.U32 R16, R17, 0x4, R10 ;  /* 0x0000000411101825 */ /* 0x004fe200078e000a */
[----:B---3--:R-:W-:-:S03]  /*09f0*/  @P1 LEA R6, P2, R4, R6, 0x2 ;  /* 0x0000000604061211 */ /* 0x008fc600078410ff */
[----:B------:R-:W-:Y:S02]  /*0a00*/  @P1 IMAD.WIDE.U32 R10, R23, 0x4, R10 ;  /* 0x00000004170a1825 */ /* 0x000fe400078e000a */
[----:B------:R-:W5:Y:S01]  /*0a10*/  @P1 LDG.E R16, desc[UR4][R16.64] ;  /* 0x0000000410101981 */ /* 0x000f62000c1e1900 */
[----:B------:R-:W-:-:S03]  /*0a20*/  @P1 LEA.HI.X R7, R4, R7, R19, 0x2, P2 ;  /* 0x0000000704071211 */ /* 0x000fc600010f1413 */
[----:B------:R-:W2:Y:S01]  /*0a30*/  @P1 LDG.E R10, desc[UR4][R10.64] ;  /* 0x000000040a0a1981 */ /* 0x000ea2000c1e1900 */
[----:B----4-:R-:W-:-:S03]  /*0a40*/  @!P0 IMAD.WIDE.U32 R14, R5, 0x4, R14 ;  /* 0x00000004050e8825 */ /* 0x010fc600078e000e */
[----:B------:R-:W2:Y:S04]  /*0a50*/  @P1 LDG.E R7, desc[UR4][R6.64+0x4] ;  /* 0x0000040406071981 */ /* 0x000ea8000c1e1900 */
[----:B------:R-:W3:Y:S01]  /*0a60*/  @!P0 LDG.E R15, desc[UR4][R14.64] ;  /* 0x000000040e0f8981 */ /* 0x000ee2000c1e1900 */
[----:B0-----:R-:W-:-:S06]  /*0a70*/  @!P0 IMAD.WIDE.U32 R12, R9, 0x4, R12 ;  /* 0x00000004090c8825 */ /* 0x001fcc00078e000c */
[----:B------:R-:W3:Y:S01]  /*0a80*/  @!P0 LDG.E R12, desc[UR4][R12.64] ;  /* 0x000000040c0c8981 */ /* 0x000ee2000c1e1900 */
[----:B-----5:R-:W-:-:S04]  /*0a90*/  @P1 FFMA R0, R21, R16, R18 ;  /* 0x0000001015001223 */ /* 0x020fc80000000012 */
[----:B--2---:R-:W-:-:S04]  /*0aa0*/  @P1 FFMA R18, R7, R10, R0 ;  /* 0x0000000a07121223 */ /* 0x004fc80000000000 */
[----:B---3--:R-:W-:-:S07]  /*0ab0*/  @!P0 FFMA R18, R15, R12, R18 ;  /* 0x0000000c0f128223 */ /* 0x008fce0000000012 */
.L_x_2:
[----:B------:R-:W1:Y:S02]  /*0ac0*/  LDC.64 R4, c[0x0][0x390] ;  /* 0x0000e400ff047b82 */ /* 0x000e640000000a00 */
[----:B-1----:R-:W-:-:S05]  /*0ad0*/  IMAD.WIDE.U32 R2, R3, 0x4, R4 ;  /* 0x0000000403027825 */ /* 0x002fca00078e0004 */
[----:B0-----:R-:W-:Y:S01]  /*0ae0*/  STG.E desc[UR4][R2.64], R18 ;  /* 0x0000001202007986 */ /* 0x001fe2000c101904 */
[----:B------:R-:W-:Y:S05]  /*0af0*/  EXIT ;  /* 0x000000000000794d */ /* 0x000fea0003800000 */
.L_x_4:
[----:B------:R-:W-:-:S00]  /*0b00*/  BRA `(.L_x_4) ;  /* 0xfffffffc00fc7947 */ /* 0x000fc0000383ffff */
[----:B------:R-:W-:-:S00]  /*0b10*/  NOP ;  /* 0x0000000000007918 */ /* 0x000fc00000000000 */
        /* <DEDUP_REMOVED lines=14> */
.L_x_5:


//--------------------- .nv.shared.reserved.0     --------------------------
	.section	.nv.shared.reserved.0,"aw",@nobits
	.weak		__nv_reservedSMEM_offset_0_alias
	.size		__nv_reservedSMEM_offset_0_alias, 0, 64
	.other		__nv_reservedSMEM_offset_0_alias,@"STO_CUDA_RESERVED_SHARED STV_DEFAULT"
__nv_reservedSMEM_offset_0_alias:
	.zero		0
	.zero		64


//--------------------- .nv.constant0._Z10CUDAkernalPKfS0_Pfi --------------------------
	.section	.nv.constant0._Z10CUDAkernalPKfS0_Pfi,"a",@progbits
	.sectionflags	@""
	.align	4
.nv.constant0._Z10CUDAkernalPKfS0_Pfi:
	.zero		924


//--------------------- SYMBOLS --------------------------

	.type		.nv.reservedSmem.offset0,@object
	.size		.nv.reservedSmem.offset0,0x4
